//
// Generated by NVIDIA NVVM Compiler
//
// Compiler Build ID: CL-36424714
// Cuda compilation tools, release 13.0, V13.0.88
// Based on NVVM 20.0.0
//

.version 9.0
.target sm_100
.address_size 64

	// .globl	_Z12simpleMatMulPfS_S_i

.visible .entry _Z12simpleMatMulPfS_S_i(
	.param .u64 .ptr .align 1 _Z12simpleMatMulPfS_S_i_param_0,
	.param .u64 .ptr .align 1 _Z12simpleMatMulPfS_S_i_param_1,
	.param .u64 .ptr .align 1 _Z12simpleMatMulPfS_S_i_param_2,
	.param .u32 _Z12simpleMatMulPfS_S_i_param_3
)
{
	.reg .pred 	%p<10>;
	.reg .b32 	%r<40>;
	.reg .b32 	%f<67>;
	.reg .b64 	%rd<67>;

	ld.param.u64 	%rd14, [_Z12simpleMatMulPfS_S_i_param_0];
	ld.param.u64 	%rd15, [_Z12simpleMatMulPfS_S_i_param_1];
	ld.param.u32 	%r18, [_Z12simpleMatMulPfS_S_i_param_3];
	cvta.to.global.u64 	%rd1, %rd15;
	cvta.to.global.u64 	%rd2, %rd14;
	mov.u32 	%r19, %ctaid.y;
	mov.u32 	%r20, %ntid.y;
	mov.u32 	%r21, %tid.y;
	mad.lo.s32 	%r1, %r19, %r20, %r21;
	mov.u32 	%r22, %ctaid.x;
	mov.u32 	%r23, %ntid.x;
	mov.u32 	%r24, %tid.x;
	mad.lo.s32 	%r2, %r22, %r23, %r24;
	max.s32 	%r25, %r1, %r2;
	setp.ge.s32 	%p1, %r25, %r18;
	@%p1 bra 	$L__BB0_13;
	mul.lo.s32 	%r3, %r18, %r1;
	and.b32  	%r4, %r18, 7;
	setp.lt.u32 	%p2, %r18, 8;
	mov.f32 	%f66, 0f00000000;
	mov.b32 	%r38, 0;
	@%p2 bra 	$L__BB0_4;
	and.b32  	%r38, %r18, 2147483640;
	neg.s32 	%r36, %r38;
	mul.wide.s32 	%rd16, %r18, 4;
	add.s64 	%rd3, %rd1, %rd16;
	shl.b32 	%r7, %r18, 3;
	mul.wide.s32 	%rd17, %r18, 8;
	add.s64 	%rd4, %rd1, %rd17;
	mul.wide.s32 	%rd18, %r18, 12;
	add.s64 	%rd5, %rd1, %rd18;
	mul.wide.s32 	%rd19, %r18, 16;
	add.s64 	%rd6, %rd1, %rd19;
	mul.wide.s32 	%rd20, %r18, 20;
	add.s64 	%rd7, %rd1, %rd20;
	mul.wide.s32 	%rd21, %r18, 24;
	add.s64 	%rd8, %rd1, %rd21;
	mul.wide.s32 	%rd22, %r18, 28;
	add.s64 	%rd9, %rd1, %rd22;
	mul.wide.u32 	%rd23, %r3, 4;
	add.s64 	%rd24, %rd23, %rd2;
	add.s64 	%rd66, %rd24, 16;
	mov.f32 	%f66, 0f00000000;
	mov.u32 	%r35, %r2;
$L__BB0_3:
	.pragma "nounroll";
	mul.wide.s32 	%rd25, %r35, 4;
	add.s64 	%rd26, %rd3, %rd25;
	add.s64 	%rd27, %rd4, %rd25;
	add.s64 	%rd28, %rd5, %rd25;
	add.s64 	%rd29, %rd6, %rd25;
	add.s64 	%rd30, %rd7, %rd25;
	add.s64 	%rd31, %rd8, %rd25;
	add.s64 	%rd32, %rd9, %rd25;
	add.s64 	%rd33, %rd1, %rd25;
	ld.global.f32 	%f16, [%rd66+-16];
	ld.global.f32 	%f17, [%rd33];
	fma.rn.f32 	%f18, %f16, %f17, %f66;
	ld.global.f32 	%f19, [%rd66+-12];
	ld.global.f32 	%f20, [%rd26];
	fma.rn.f32 	%f21, %f19, %f20, %f18;
	ld.global.f32 	%f22, [%rd66+-8];
	ld.global.f32 	%f23, [%rd27];
	fma.rn.f32 	%f24, %f22, %f23, %f21;
	ld.global.f32 	%f25, [%rd66+-4];
	ld.global.f32 	%f26, [%rd28];
	fma.rn.f32 	%f27, %f25, %f26, %f24;
	ld.global.f32 	%f28, [%rd66];
	ld.global.f32 	%f29, [%rd29];
	fma.rn.f32 	%f30, %f28, %f29, %f27;
	ld.global.f32 	%f31, [%rd66+4];
	ld.global.f32 	%f32, [%rd30];
	fma.rn.f32 	%f33, %f31, %f32, %f30;
	ld.global.f32 	%f34, [%rd66+8];
	ld.global.f32 	%f35, [%rd31];
	fma.rn.f32 	%f36, %f34, %f35, %f33;
	ld.global.f32 	%f37, [%rd66+12];
	ld.global.f32 	%f38, [%rd32];
	fma.rn.f32 	%f66, %f37, %f38, %f36;
	add.s32 	%r36, %r36, 8;
	add.s32 	%r35, %r35, %r7;
	add.s64 	%rd66, %rd66, 32;
	setp.ne.s32 	%p3, %r36, 0;
	@%p3 bra 	$L__BB0_3;
$L__BB0_4:
	setp.eq.s32 	%p4, %r4, 0;
	@%p4 bra 	$L__BB0_12;
	and.b32  	%r13, %r18, 3;
	setp.lt.u32 	%p5, %r4, 4;
	@%p5 bra 	$L__BB0_7;
	add.s32 	%r27, %r38, %r3;
	mul.wide.u32 	%rd34, %r27, 4;
	add.s64 	%rd35, %rd2, %rd34;
	ld.global.f32 	%f40, [%rd35];
	mad.lo.s32 	%r28, %r38, %r18, %r2;
	mul.wide.s32 	%rd36, %r28, 4;
	add.s64 	%rd37, %rd1, %rd36;
	ld.global.f32 	%f41, [%rd37];
	fma.rn.f32 	%f42, %f40, %f41, %f66;
	cvt.u64.u32 	%rd38, %r3;
	cvt.u64.u32 	%rd39, %r38;
	add.s64 	%rd40, %rd39, %rd38;
	shl.b64 	%rd41, %rd40, 2;
	add.s64 	%rd42, %rd2, %rd41;
	ld.global.f32 	%f43, [%rd42+4];
	mul.wide.s32 	%rd43, %r18, 4;
	add.s64 	%rd44, %rd37, %rd43;
	ld.global.f32 	%f44, [%rd44];
	fma.rn.f32 	%f45, %f43, %f44, %f42;
	ld.global.f32 	%f46, [%rd42+8];
	add.s64 	%rd45, %rd44, %rd43;
	ld.global.f32 	%f47, [%rd45];
	fma.rn.f32 	%f48, %f46, %f47, %f45;
	ld.global.f32 	%f49, [%rd42+12];
	add.s64 	%rd46, %rd45, %rd43;
	ld.global.f32 	%f50, [%rd46];
	fma.rn.f32 	%f66, %f49, %f50, %f48;
	add.s32 	%r38, %r38, 4;
$L__BB0_7:
	setp.eq.s32 	%p6, %r13, 0;
	@%p6 bra 	$L__BB0_12;
	setp.eq.s32 	%p7, %r13, 1;
	@%p7 bra 	$L__BB0_10;
	add.s32 	%r29, %r38, %r3;
	mul.wide.u32 	%rd47, %r29, 4;
	add.s64 	%rd48, %rd2, %rd47;
	ld.global.f32 	%f52, [%rd48];
	mad.lo.s32 	%r30, %r38, %r18, %r2;
	mul.wide.s32 	%rd49, %r30, 4;
	add.s64 	%rd50, %rd1, %rd49;
	ld.global.f32 	%f53, [%rd50];
	fma.rn.f32 	%f54, %f52, %f53, %f66;
	cvt.u64.u32 	%rd51, %r3;
	cvt.u64.u32 	%rd52, %r38;
	add.s64 	%rd53, %rd52, %rd51;
	shl.b64 	%rd54, %rd53, 2;
	add.s64 	%rd55, %rd2, %rd54;
	ld.global.f32 	%f55, [%rd55+4];
	mul.wide.s32 	%rd56, %r18, 4;
	add.s64 	%rd57, %rd50, %rd56;
	ld.global.f32 	%f56, [%rd57];
	fma.rn.f32 	%f66, %f55, %f56, %f54;
	add.s32 	%r38, %r38, 2;
$L__BB0_10:
	and.b32  	%r31, %r18, 1;
	setp.eq.b32 	%p8, %r31, 1;
	not.pred 	%p9, %p8;
	@%p9 bra 	$L__BB0_12;
	add.s32 	%r32, %r38, %r3;
	mul.wide.u32 	%rd58, %r32, 4;
	add.s64 	%rd59, %rd2, %rd58;
	ld.global.f32 	%f57, [%rd59];
	mad.lo.s32 	%r33, %r38, %r18, %r2;
	mul.wide.s32 	%rd60, %r33, 4;
	add.s64 	%rd61, %rd1, %rd60;
	ld.global.f32 	%f58, [%rd61];
	fma.rn.f32 	%f66, %f57, %f58, %f66;
$L__BB0_12:
	ld.param.u64 	%rd65, [_Z12simpleMatMulPfS_S_i_param_2];
	add.s32 	%r34, %r3, %r2;
	cvta.to.global.u64 	%rd62, %rd65;
	mul.wide.s32 	%rd63, %r34, 4;
	add.s64 	%rd64, %rd62, %rd63;
	st.global.f32 	[%rd64], %f66;
$L__BB0_13:
	ret;

}


// ===== COMPILED SASS (sm_100) =====

	.target	sm_100

	.elftype	@"ET_EXEC"


//--------------------- .note.nv.tkinfo           --------------------------
	.section	.note.nv.tkinfo,"",@"SHT_NOTE"
	.sectionflags	@"SHF_NOTE_NV_TKINFO"
	.tkinfo
        /*0018*/ 	.word	0x00000002
        /*0030*/ 	.string	""
        /*0030*/ 	.string	"ptxas"
        /*0030*/ 	.string	"Cuda compilation tools, release 13.0, V13.0.88"
        /*0030*/ 	.string	"Build cuda_13.0.r13.0/compiler.36424714_0"
        /*0030*/ 	.string	"-arch sm_100 -m 64 "



//--------------------- .note.nv.cuinfo           --------------------------
	.section	.note.nv.cuinfo,"",@"SHT_NOTE"
	.sectionflags	@"SHF_NOTE_NV_CUINFO"
        /*0018*/ 	.short	0x0002
        /*001a*/ 	.short	0x0064
        /*001c*/ 	.short	0x0082
	.zero		2


//--------------------- .nv.info                  --------------------------
	.section	.nv.info,"",@"SHT_CUDA_INFO"
	.align	4


	//----- nvinfo : EIATTR_REGCOUNT
	.align		4
        /*0000*/ 	.byte	0x04, 0x2f
        /*0002*/ 	.short	(.L_1 - .L_0)
	.align		4
.L_0:
        /*0004*/ 	.word	index@(_Z12simpleMatMulPfS_S_i)
        /*0008*/ 	.word	0x0000001e


	//----- nvinfo : EIATTR_FRAME_SIZE
	.align		4
.L_1:
        /*000c*/ 	.byte	0x04, 0x11
        /*000e*/ 	.short	(.L_3 - .L_2)
	.align		4
.L_2:
        /*0010*/ 	.word	index@(_Z12simpleMatMulPfS_S_i)
        /*0014*/ 	.word	0x00000000


	//----- nvinfo : EIATTR_MIN_STACK_SIZE
	.align		4
.L_3:
        /*0018*/ 	.byte	0x04, 0x12
        /*001a*/ 	.short	(.L_5 - .L_4)
	.align		4
.L_4:
        /*001c*/ 	.word	index@(_Z12simpleMatMulPfS_S_i)
        /*0020*/ 	.word	0x00000000
.L_5:


//--------------------- .nv.compat                --------------------------
	.section	.nv.compat,"",@"SHT_CUDA_COMPAT_INFO"
	.align	4
        /*0000*/ 	.byte	0x02, 0x09, 0x00, 0x00, 0x02, 0x02, 0x01, 0x00, 0x02, 0x05, 0x05, 0x00, 0x03, 0x07, 0x01, 0x01
        /*0010*/ 	.byte	0x02, 0x03, 0x00, 0x00, 0x02, 0x06, 0x01, 0x00, 0x04, 0x0b, 0x08, 0x00, 0x09, 0x00, 0x00, 0x00
        /*0020*/ 	.byte	0x00, 0x00, 0x00, 0x00


//--------------------- .nv.info._Z12simpleMatMulPfS_S_i --------------------------
	.section	.nv.info._Z12simpleMatMulPfS_S_i,"",@"SHT_CUDA_INFO"
	.sectionflags	@""
	.align	4


	//----- nvinfo : EIATTR_CUDA_API_VERSION
	.align		4
        /*0000*/ 	.byte	0x04, 0x37
        /*0002*/ 	.short	(.L_7 - .L_6)
.L_6:
        /*0004*/ 	.word	0x00000082


	//----- nvinfo : EIATTR_KPARAM_INFO
	.align		4
.L_7:
        /*0008*/ 	.byte	0x04, 0x17
        /*000a*/ 	.short	(.L_9 - .L_8)
.L_8:
        /*000c*/ 	.word	0x00000000
        /*0010*/ 	.short	0x0003
        /*0012*/ 	.short	0x0018
        /*0014*/ 	.byte	0x00, 0xf0, 0x11, 0x00


	//----- nvinfo : EIATTR_KPARAM_INFO
	.align		4
.L_9:
        /*0018*/ 	.byte	0x04, 0x17
        /*001a*/ 	.short	(.L_11 - .L_10)
.L_10:
        /*001c*/ 	.word	0x00000000
        /*0020*/ 	.short	0x0002
        /*0022*/ 	.short	0x0010
        /*0024*/ 	.byte	0x00, 0xf5, 0x21, 0x00


	//----- nvinfo : EIATTR_KPARAM_INFO
	.align		4
.L_11:
        /*0028*/ 	.byte	0x04, 0x17
        /*002a*/ 	.short	(.L_13 - .L_12)
.L_12:
        /*002c*/ 	.word	0x00000000
        /*0030*/ 	.short	0x0001
        /*0032*/ 	.short	0x0008
        /*0034*/ 	.byte	0x00, 0xf5, 0x21, 0x00


	//----- nvinfo : EIATTR_KPARAM_INFO
	.align		4
.L_13:
        /*0038*/ 	.byte	0x04, 0x17
        /*003a*/ 	.short	(.L_15 - .L_14)
.L_14:
        /*003c*/ 	.word	0x00000000
        /*0040*/ 	.short	0x0000
        /*0042*/ 	.short	0x0000
        /*0044*/ 	.byte	0x00, 0xf5, 0x21, 0x00


	//----- nvinfo : EIATTR_SPARSE_MMA_MASK
	.align		4
.L_15:
        /*0048*/ 	.byte	0x03, 0x50
        /*004a*/ 	.short	0x0000


	//----- nvinfo : EIATTR_MAXREG_COUNT
	.align		4
        /*004c*/ 	.byte	0x03, 0x1b
        /*004e*/ 	.short	0x00ff


	//----- nvinfo : EIATTR_MERCURY_ISA_VERSION
	.align		4
        /*0050*/ 	.byte	0x03, 0x5f
        /*0052*/ 	.short	0x0101


	//----- nvinfo : EIATTR_VRC_CTA_INIT_COUNT
	.align		4
        /*0054*/ 	.byte	0x02, 0x4a
	.zero		1
	.zero		1


	//----- nvinfo : EIATTR_EXIT_INSTR_OFFSETS
	.align		4
        /*0058*/ 	.byte	0x04, 0x1c
        /*005a*/ 	.short	(.L_17 - .L_16)


	//   ....[0]....
.L_16:
        /*005c*/ 	.word	0x000000c0


	//   ....[1]....
        /*0060*/ 	.word	0x00000a90


	//----- nvinfo : EIATTR_CBANK_PARAM_SIZE
	.align		4
.L_17:
        /*0064*/ 	.byte	0x03, 0x19
        /*0066*/ 	.short	0x001c


	//----- nvinfo : EIATTR_PARAM_CBANK
	.align		4
        /*0068*/ 	.byte	0x04, 0x0a
        /*006a*/ 	.short	(.L_19 - .L_18)
	.align		4
.L_18:
        /*006c*/ 	.word	index@(.nv.constant0._Z12simpleMatMulPfS_S_i)
        /*0070*/ 	.short	0x0380
        /*0072*/ 	.short	0x001c


	//----- nvinfo : EIATTR_SW_WAR
	.align		4
.L_19:
        /*0074*/ 	.byte	0x04, 0x36
        /*0076*/ 	.short	(.L_21 - .L_20)
.L_20:
        /*0078*/ 	.word	0x00000008
.L_21:


//--------------------- .nv.callgraph             --------------------------
	.section	.nv.callgraph,"",@"SHT_CUDA_CALLGRAPH"
	.align	4
	.sectionentsize	8
	.align		4
        /*0000*/ 	.word	0x00000000
	.align		4
        /*0004*/ 	.word	0xffffffff
	.align		4
        /*0008*/ 	.word	0x00000000
	.align		4
        /*000c*/ 	.word	0xfffffffe
	.align		4
        /*0010*/ 	.word	0x00000000
	.align		4
        /*0014*/ 	.word	0xfffffffd
	.align		4
        /*0018*/ 	.word	0x00000000
	.align		4
        /*001c*/ 	.word	0xfffffffc


//--------------------- .text._Z12simpleMatMulPfS_S_i --------------------------
	.section	.text._Z12simpleMatMulPfS_S_i,"ax",@progbits
	.align	128
        .global         _Z12simpleMatMulPfS_S_i
        .type           _Z12simpleMatMulPfS_S_i,@function
        .size           _Z12simpleMatMulPfS_S_i,(.L_x_5 - _Z12simpleMatMulPfS_S_i)
        .other          _Z12simpleMatMulPfS_S_i,@"STO_CUDA_ENTRY STV_DEFAULT"
_Z12simpleMatMulPfS_S_i:
.text._Z12simpleMatMulPfS_S_i:
[----:B------:R-:W-:Y:S01]  /*0000*/  LDC R1, c[0x0][0x37c] ;  /* 0x0000df00ff017b82 */ /* 0x000fe20000000800 */
[----:B------:R-:W0:Y:S07]  /*0010*/  S2R R0, SR_TID.Y ;  /* 0x0000000000007919 */ /* 0x000e2e0000002200 */
[----:B------:R-:W0:Y:S01]  /*0020*/  S2UR UR4, SR_CTAID.Y ;  /* 0x00000000000479c3 */ /* 0x000e220000002600 */
[----:B------:R-:W1:Y:S01]  /*0030*/  LDCU UR20, c[0x0][0x398] ;  /* 0x00007300ff1477ac */ /* 0x000e620008000800 */
[----:B------:R-:W2:Y:S06]  /*0040*/  S2R R3, SR_TID.X ;  /* 0x0000000000037919 */ /* 0x000eac0000002100 */
[----:B------:R-:W0:Y:S08]  /*0050*/  LDC R13, c[0x0][0x364] ;  /* 0x0000d900ff0d7b82 */ /* 0x000e300000000800 */
[----:B------:R-:W2:Y:S08]  /*0060*/  S2UR UR5, SR_CTAID.X ;  /* 0x00000000000579c3 */ /* 0x000eb00000002500 */
[----:B------:R-:W2:Y:S01]  /*0070*/  LDC R2, c[0x0][0x360] ;  /* 0x0000d800ff027b82 */ /* 0x000ea20000000800 */
[----:B0-----:R-:W-:-:S02]  /*0080*/  IMAD R13, R13, UR4, R0 ;  /* 0x000000040d0d7c24 */ /* 0x001fc4000f8e0200 */
[----:B--2---:R-:W-:-:S05]  /*0090*/  IMAD R0, R2, UR5, R3 ;  /* 0x0000000502007c24 */ /* 0x004fca000f8e0203 */
[----:B------:R-:W-:-:S04]  /*00a0*/  VIMNMX R2, PT, PT, R13, R0, !PT ;  /* 0x000000000d027248 */ /* 0x000fc80007fe0100 */
[----:B-1----:R-:W-:-:S13]  /*00b0*/  ISETP.GE.AND P0, PT, R2, UR20, PT ;  /* 0x0000001402007c0c */ /* 0x002fda000bf06270 */
[----:B------:R-:W-:Y:S05]  /*00c0*/  @P0 EXIT ;  /* 0x000000000000094d */ /* 0x000fea0003800000 */
[----:B------:R-:W-:Y:S01]  /*00d0*/  UISETP.GE.U32.AND UP0, UPT, UR20, 0x8, UPT ;  /* 0x000000081400788c */ /* 0x000fe2000bf06070 */
[----:B------:R-:W-:Y:S02]  /*00e0*/  HFMA2 R12, -RZ, RZ, 0, 0 ;  /* 0x00000000ff0c7431 */ /* 0x000fe400000001ff */
[----:B------:R-:W-:Y:S01]  /*00f0*/  IMAD R13, R13, UR20, RZ ;  /* 0x000000140d0d7c24 */ /* 0x000fe2000f8e02ff */
[----:B------:R-:W-:Y:S01]  /*0100*/  UMOV UR4, URZ ;  /* 0x000000ff00047c82 */ /* 0x000fe20008000000 */
[----:B------:R-:W0:Y:S04]  /*0110*/  LDCU.64 UR18, c[0x0][0x358] ;  /* 0x00006b00ff1277ac */ /* 0x000e280008000a00 */
[----:B------:R-:W-:Y:S05]  /*0120*/  BRA.U !UP0, `(.L_x_0) ;  /* 0x0000000508047547 */ /* 0x000fea000b800000 */
[----:B------:R-:W1:Y:S01]  /*0130*/  LDCU.128 UR24, c[0x0][0x380] ;  /* 0x00007000ff1877ac */ /* 0x000e620008000c00 */
[----:B------:R-:W-:Y:S02]  /*0140*/  MOV R12, RZ ;  /* 0x000000ff000c7202 */ /* 0x000fe40000000f00 */
[----:B------:R-:W-:Y:S01]  /*0150*/  MOV R14, R0 ;  /* 0x00000000000e7202 */ /* 0x000fe20000000f00 */
[----:B------:R-:W-:-:S04]  /*0160*/  ULOP3.LUT UR4, UR20, 0x7ffffff8, URZ, 0xc0, !UPT ;  /* 0x7ffffff814047892 */ /* 0x000fc8000f8ec0ff */
[----:B------:R-:W-:Y:S01]  /*0170*/  UIADD3 UR5, UPT, UPT, -UR4, URZ, URZ ;  /* 0x000000ff04057290 */ /* 0x000fe2000fffe1ff */
[----:B-1----:R-:W-:Y:S01]  /*0180*/  MOV R2, UR24 ;  /* 0x0000001800027c02 */ /* 0x002fe20008000f00 */
[----:B------:R-:W-:Y:S01]  /*0190*/  UIMAD.WIDE UR6, UR20, 0x8, UR26 ;  /* 0x00000008140678a5 */ /* 0x000fe2000f8e021a */
[----:B------:R-:W-:Y:S01]  /*01a0*/  MOV R3, UR25 ;  /* 0x0000001900037c02 */ /* 0x000fe20008000f00 */
[----:B------:R-:W-:Y:S02]  /*01b0*/  UIMAD.WIDE UR8, UR20, 0xc, UR26 ;  /* 0x0000000c140878a5 */ /* 0x000fe4000f8e021a */
[----:B------:R-:W-:Y:S01]  /*01c0*/  UIMAD.WIDE UR10, UR20, 0x10, UR26 ;  /* 0x00000010140a78a5 */ /* 0x000fe2000f8e021a */
[----:B------:R-:W-:Y:S01]  /*01d0*/  IMAD.WIDE.U32 R2, R13, 0x4, R2 ;  /* 0x000000040d027825 */ /* 0x000fe200078e0002 */
[----:B------:R-:W-:Y:S02]  /*01e0*/  UIMAD.WIDE UR12, UR20, 0x14, UR26 ;  /* 0x00000014140c78a5 */ /* 0x000fe4000f8e021a */
[----:B------:R-:W-:Y:S01]  /*01f0*/  UIMAD.WIDE UR14, UR20, 0x18, UR26 ;  /* 0x00000018140e78a5 */ /* 0x000fe2000f8e021a */
[----:B------:R-:W-:Y:S01]  /*0200*/  IADD3 R2, P0, PT, R2, 0x10, RZ ;  /* 0x0000001002027810 */ /* 0x000fe20007f1e0ff */
[----:B------:R-:W-:-:S03]  /*0210*/  UIMAD.WIDE UR16, UR20, 0x1c, UR26 ;  /* 0x0000001c141078a5 */ /* 0x000fc6000f8e021a */
[----:B------:R-:W-:-:S09]  /*0220*/  IADD3.X R3, PT, PT, RZ, R3, RZ, P0, !PT ;  /* 0x00000003ff037210 */ /* 0x000fd200007fe4ff */
.L_x_1:
[----:B------:R-:W-:Y:S01]  /*0230*/  UIMAD.WIDE UR22, UR20, 0x4, UR26 ;  /* 0x00000004141678a5 */ /* 0x000fe2000f8e021a */
[----:B------:R-:W-:Y:S02]  /*0240*/  IMAD.MOV.U32 R23, RZ, RZ, 0x4 ;  /* 0x00000004ff177424 */ /* 0x000fe400078e00ff */
[----:B------:R-:W-:Y:S01]  /*0250*/  HFMA2 R11, -RZ, RZ, 0, 2.384185791015625e-07 ;  /* 0x00000004ff0b7431 */ /* 0x000fe200000001ff */
[----:B------:R-:W-:Y:S01]  /*0260*/  MOV R25, 0x4 ;  /* 0x0000000400197802 */ /* 0x000fe20000000f00 */
[----:B0-----:R-:W2:Y:S01]  /*0270*/  LDG.E R21, desc[UR18][R2.64+-0x10] ;  /* 0xfffff01202157981 */ /* 0x001ea2000c1e1900 */
[C---:B------:R-:W-:Y:S01]  /*0280*/  IMAD.WIDE R22, R14.reuse, R23, UR26 ;  /* 0x0000001a0e167e25 */ /* 0x040fe2000f8e0217 */
[----:B------:R-:W-:Y:S02]  /*0290*/  MOV R8, UR22 ;  /* 0x0000001600087c02 */ /* 0x000fe40008000f00 */
[----:B------:R-:W-:Y:S01]  /*02a0*/  MOV R9, UR23 ;  /* 0x0000001700097c02 */ /* 0x000fe20008000f00 */
[----:B------:R-:W3:Y:S02]  /*02b0*/  LDG.E R19, desc[UR18][R2.64+-0xc] ;  /* 0xfffff41202137981 */ /* 0x000ee4000c1e1900 */
[----:B------:R-:W-:-:S02]  /*02c0*/  IMAD.WIDE R8, R14, 0x4, R8 ;  /* 0x000000040e087825 */ /* 0x000fc400078e0208 */
[----:B------:R-:W2:Y:S01]  /*02d0*/  LDG.E R22, desc[UR18][R22.64] ;  /* 0x0000001216167981 */ /* 0x000ea2000c1e1900 */
[----:B------:R-:W-:Y:S01]  /*02e0*/  MOV R5, 0x4 ;  /* 0x0000000400057802 */ /* 0x000fe20000000f00 */
[C---:B------:R-:W-:Y:S02]  /*02f0*/  IMAD.WIDE R24, R14.reuse, R25, UR6 ;  /* 0x000000060e187e25 */ /* 0x040fe4000f8e0219 */
[----:B------:R0:W3:Y:S02]  /*0300*/  LDG.E R20, desc[UR18][R8.64] ;  /* 0x0000001208147981 */ /* 0x0000e4000c1e1900 */
[----:B------:R-:W-:Y:S02]  /*0310*/  IMAD.WIDE R10, R14, R11, UR8 ;  /* 0x000000080e0a7e25 */ /* 0x000fe4000f8e020b */
[----:B------:R-:W4:Y:S04]  /*0320*/  LDG.E R18, desc[UR18][R24.64] ;  /* 0x0000001218127981 */ /* 0x000f28000c1e1900 */
[----:B------:R-:W4:Y:S01]  /*0330*/  LDG.E R17, desc[UR18][R2.64+-0x8] ;  /* 0xfffff81202117981 */ /* 0x000f22000c1e1900 */
[----:B0-----:R-:W-:-:S02]  /*0340*/  HFMA2 R9, -RZ, RZ, 0, 2.384185791015625e-07 ;  /* 0x00000004ff097431 */ /* 0x001fc400000001ff */
[----:B------:R-:W-:Y:S01]  /*0350*/  IMAD.MOV.U32 R7, RZ, RZ, 0x4 ;  /* 0x00000004ff077424 */ /* 0x000fe200078e00ff */
[----:B------:R0:W5:Y:S01]  /*0360*/  LDG.E R16, desc[UR18][R10.64] ;  /* 0x000000120a107981 */ /* 0x000162000c1e1900 */
[----:B------:R-:W-:-:S03]  /*0370*/  IMAD.WIDE R4, R14, R5, UR10 ;  /* 0x0000000a0e047e25 */ /* 0x000fc6000f8e0205 */
[----:B------:R-:W5:Y:S01]  /*0380*/  LDG.E R15, desc[UR18][R2.64+-0x4] ;  /* 0xfffffc12020f7981 */ /* 0x000f62000c1e1900 */
[C---:B------:R-:W-:Y:S01]  /*0390*/  IMAD.WIDE R6, R14.reuse, R7, UR12 ;  /* 0x0000000c0e067e25 */ /* 0x040fe2000f8e0207 */
[----:B------:R-:W-:Y:S02]  /*03a0*/  MOV R27, 0x4 ;  /* 0x00000004001b7802 */ /* 0x000fe40000000f00 */
[----:B------:R1:W5:Y:S01]  /*03b0*/  LDG.E R4, desc[UR18][R4.64] ;  /* 0x0000001204047981 */ /* 0x000362000c1e1900 */
[----:B------:R-:W-:-:S03]  /*03c0*/  IMAD.WIDE R8, R14, R9, UR14 ;  /* 0x0000000e0e087e25 */ /* 0x000fc6000f8e0209 */
[----:B------:R-:W5:Y:S01]  /*03d0*/  LDG.E R23, desc[UR18][R2.64] ;  /* 0x0000001202177981 */ /* 0x000f62000c1e1900 */
[----:B0-----:R-:W-:-:S03]  /*03e0*/  IMAD.WIDE R10, R14, R27, UR16 ;  /* 0x000000100e0a7e25 */ /* 0x001fc6000f8e021b */
[----:B------:R-:W5:Y:S04]  /*03f0*/  LDG.E R7, desc[UR18][R6.64] ;  /* 0x0000001206077981 */ /* 0x000f68000c1e1900 */
[----:B------:R-:W5:Y:S04]  /*0400*/  LDG.E R24, desc[UR18][R2.64+0x4] ;  /* 0x0000041202187981 */ /* 0x000f68000c1e1900 */
[----:B------:R-:W5:Y:S04]  /*0410*/  LDG.E R8, desc[UR18][R8.64] ;  /* 0x0000001208087981 */ /* 0x000f68000c1e1900 */
[----:B------:R-:W5:Y:S04]  /*0420*/  LDG.E R25, desc[UR18][R2.64+0x8] ;  /* 0x0000081202197981 */ /* 0x000f68000c1e1900 */
[----:B------:R-:W5:Y:S04]  /*0430*/  LDG.E R10, desc[UR18][R10.64] ;  /* 0x000000120a0a7981 */ /* 0x000f68000c1e1900 */
[----:B------:R0:W5:Y:S01]  /*0440*/  LDG.E R27, desc[UR18][R2.64+0xc] ;  /* 0x00000c12021b7981 */ /* 0x000162000c1e1900 */
[----:B------:R-:W-:-:S04]  /*0450*/  UIADD3 UR5, UPT, UPT, UR5, 0x8, URZ ;  /* 0x0000000805057890 */ /* 0x000fc8000fffe0ff */
[----:B------:R-:W-:Y:S01]  /*0460*/  UISETP.NE.AND UP0, UPT, UR5, URZ, UPT ;  /* 0x000000ff0500728c */ /* 0x000fe2000bf05270 */
[----:B-1----:R-:W-:Y:S02]  /*0470*/  MOV R5, UR20 ;  /* 0x0000001400057c02 */ /* 0x002fe40008000f00 */
[----:B0-----:R-:W-:Y:S02]  /*0480*/  IADD3 R2, P0, PT, R2, 0x20, RZ ;  /* 0x0000002002027810 */ /* 0x001fe40007f1e0ff */
[----:B------:R-:W-:Y:S02]  /*0490*/  LEA R14, R5, R14, 0x3 ;  /* 0x0000000e050e7211 */ /* 0x000fe400078e18ff */
[----:B------:R-:W-:Y:S01]  /*04a0*/  IADD3.X R3, PT, PT, RZ, R3, RZ, P0, !PT ;  /* 0x00000003ff037210 */ /* 0x000fe200007fe4ff */
[----:B--2---:R-:W-:-:S04]  /*04b0*/  FFMA R22, R21, R22, R12 ;  /* 0x0000001615167223 */ /* 0x004fc8000000000c */
[----:B---3--:R-:W-:-:S04]  /*04c0*/  FFMA R20, R19, R20, R22 ;  /* 0x0000001413147223 */ /* 0x008fc80000000016 */
[----:B----4-:R-:W-:-:S04]  /*04d0*/  FFMA R18, R17, R18, R20 ;  /* 0x0000001211127223 */ /* 0x010fc80000000014 */
[----:B-----5:R-:W-:-:S04]  /*04e0*/  FFMA R16, R15, R16, R18 ;  /* 0x000000100f107223 */ /* 0x020fc80000000012 */
[----:B------:R-:W-:-:S04]  /*04f0*/  FFMA R23, R23, R4, R16 ;  /* 0x0000000417177223 */ /* 0x000fc80000000010 */
[----:B------:R-:W-:-:S04]  /*0500*/  FFMA R24, R24, R7, R23 ;  /* 0x0000000718187223 */ /* 0x000fc80000000017 */
[----:B------:R-:W-:-:S04]  /*0510*/  FFMA R8, R25, R8, R24 ;  /* 0x0000000819087223 */ /* 0x000fc80000000018 */
[----:B------:R-:W-:Y:S01]  /*0520*/  FFMA R12, R27, R10, R8 ;  /* 0x0000000a1b0c7223 */ /* 0x000fe20000000008 */
[----:B------:R-:W-:Y:S06]  /*0530*/  BRA.U UP0, `(.L_x_1) ;  /* 0xfffffffd003c7547 */ /* 0x000fec000b83ffff */
.L_x_0:
[----:B------:R-:W-:-:S04]  /*0540*/  ULOP3.LUT UR6, UR20, 0x7, URZ, 0xc0, !UPT ;  /* 0x0000000714067892 */ /* 0x000fc8000f8ec0ff */
[----:B------:R-:W-:-:S09]  /*0550*/  UISETP.NE.AND UP0, UPT, UR6, URZ, UPT ;  /* 0x000000ff0600728c */ /* 0x000fd2000bf05270 */
[----:B------:R-:W-:Y:S05]  /*0560*/  BRA.U !UP0, `(.L_x_2) ;  /* 0x0000000508387547 */ /* 0x000fea000b800000 */
[----:B------:R-:W-:Y:S02]  /*0570*/  UISETP.GE.U32.AND UP0, UPT, UR6, 0x4, UPT ;  /* 0x000000040600788c */ /* 0x000fe4000bf06070 */
[----:B------:R-:W-:-:S04]  /*0580*/  ULOP3.LUT UR5, UR20, 0x3, URZ, 0xc0, !UPT ;  /* 0x0000000314057892 */ /* 0x000fc8000f8ec0ff */
[----:B------:R-:W-:-:S03]  /*0590*/  UISETP.NE.AND UP1, UPT, UR5, URZ, UPT ;  /* 0x000000ff0500728c */ /* 0x000fc6000bf25270 */
[----:B------:R-:W-:Y:S08]  /*05a0*/  BRA.U !UP0, `(.L_x_3) ;  /* 0x00000001087c7547 */ /* 0x000ff0000b800000 */
[----:B------:R-:W1:Y:S01]  /*05b0*/  LDC.64 R6, c[0x0][0x388] ;  /* 0x0000e200ff067b82 */ /* 0x000e620000000a00 */
[----:B------:R-:W2:Y:S01]  /*05c0*/  LDCU.64 UR6, c[0x0][0x380] ;  /* 0x00007000ff0677ac */ /* 0x000ea20008000a00 */
[----:B------:R-:W-:Y:S01]  /*05d0*/  IMAD.U32 R9, RZ, RZ, UR4 ;  /* 0x00000004ff097e24 */ /* 0x000fe2000f8e00ff */
[C---:B------:R-:W-:Y:S02]  /*05e0*/  IADD3 R3, PT, PT, R13.reuse, UR4, RZ ;  /* 0x000000040d037c10 */ /* 0x040fe4000fffe0ff */
[----:B------:R-:W-:Y:S01]  /*05f0*/  IADD3 R10, P0, PT, R13, UR4, RZ ;  /* 0x000000040d0a7c10 */ /* 0x000fe2000ff1e0ff */
[----:B------:R-:W-:Y:S01]  /*0600*/  IMAD R9, R9, UR20, R0 ;  /* 0x0000001409097c24 */ /* 0x000fe2000f8e0200 */
[----:B------:R-:W-:Y:S01]  /*0610*/  MOV R11, UR20 ;  /* 0x00000014000b7c02 */ /* 0x000fe20008000f00 */
[----:B------:R-:W3:Y:S01]  /*0620*/  LDC.64 R4, c[0x0][0x380] ;  /* 0x0000e000ff047b82 */ /* 0x000ee20000000a00 */
[----:B------:R-:W-:Y:S01]  /*0630*/  MOV R15, UR20 ;  /* 0x00000014000f7c02 */ /* 0x000fe20008000f00 */
[----:B-1----:R-:W-:Y:S01]  /*0640*/  IMAD.WIDE R6, R9, 0x4, R6 ;  /* 0x0000000409067825 */ /* 0x002fe200078e0206 */
[----:B------:R-:W-:-:S05]  /*0650*/  MOV R9, UR20 ;  /* 0x0000001400097c02 */ /* 0x000fca0008000f00 */
[----:B------:R-:W-:Y:S02]  /*0660*/  IMAD.WIDE R8, R9, 0x4, R6 ;  /* 0x0000000409087825 */ /* 0x000fe400078e0206 */
[----:B0-----:R-:W4:Y:S02]  /*0670*/  LDG.E R6, desc[UR18][R6.64] ;  /* 0x0000001206067981 */ /* 0x001f24000c1e1900 */
[----:B---3--:R-:W-:Y:S01]  /*0680*/  IMAD.WIDE.U32 R4, R3, 0x4, R4 ;  /* 0x0000000403047825 */ /* 0x008fe200078e0004 */
[----:B------:R-:W-:Y:S01]  /*0690*/  IADD3.X R3, PT, PT, RZ, RZ, RZ, P0, !PT ;  /* 0x000000ffff037210 */ /* 0x000fe200007fe4ff */
[----:B------:R-:W3:Y:S01]  /*06a0*/  LDG.E R17, desc[UR18][R8.64] ;  /* 0x0000001208117981 */ /* 0x000ee2000c1e1900 */
[----:B--2---:R-:W-:-:S03]  /*06b0*/  LEA R2, P0, R10, UR6, 0x2 ;  /* 0x000000060a027c11 */ /* 0x004fc6000f8010ff */
[----:B------:R-:W4:Y:S01]  /*06c0*/  LDG.E R5, desc[UR18][R4.64] ;  /* 0x0000001204057981 */ /* 0x000f22000c1e1900 */
[----:B------:R-:W-:Y:S01]  /*06d0*/  LEA.HI.X R3, R10, UR7, R3, 0x2, P0 ;  /* 0x000000070a037c11 */ /* 0x000fe200080f1403 */
[----:B------:R-:W-:-:S04]  /*06e0*/  IMAD.WIDE R10, R11, 0x4, R8 ;  /* 0x000000040b0a7825 */ /* 0x000fc800078e0208 */
[----:B------:R-:W3:Y:S01]  /*06f0*/  LDG.E R16, desc[UR18][R2.64+0x4] ;  /* 0x0000041202107981 */ /* 0x000ee2000c1e1900 */
[----:B------:R-:W-:-:S03]  /*0700*/  IMAD.WIDE R14, R15, 0x4, R10 ;  /* 0x000000040f0e7825 */ /* 0x000fc600078e020a */
[----:B------:R-:W2:Y:S04]  /*0710*/  LDG.E R19, desc[UR18][R10.64] ;  /* 0x000000120a137981 */ /* 0x000ea8000c1e1900 */
[----:B------:R-:W2:Y:S04]  /*0720*/  LDG.E R18, desc[UR18][R2.64+0x8] ;  /* 0x0000081202127981 */ /* 0x000ea8000c1e1900 */
[----:B------:R-:W5:Y:S04]  /*0730*/  LDG.E R20, desc[UR18][R2.64+0xc] ;  /* 0x00000c1202147981 */ /* 0x000f68000c1e1900 */
[----:B------:R-:W5:Y:S01]  /*0740*/  LDG.E R14, desc[UR18][R14.64] ;  /* 0x000000120e0e7981 */ /* 0x000f62000c1e1900 */
[----:B------:R-:W-:Y:S01]  /*0750*/  UIADD3 UR4, UPT, UPT, UR4, 0x4, URZ ;  /* 0x0000000404047890 */ /* 0x000fe2000fffe0ff */
[----:B----4-:R-:W-:-:S04]  /*0760*/  FFMA R5, R5, R6, R12 ;  /* 0x0000000605057223 */ /* 0x010fc8000000000c */
[----:B---3--:R-:W-:-:S04]  /*0770*/  FFMA R5, R16, R17, R5 ;  /* 0x0000001110057223 */ /* 0x008fc80000000005 */
[----:B--2---:R-:W-:-:S04]  /*0780*/  FFMA R5, R18, R19, R5 ;  /* 0x0000001312057223 */ /* 0x004fc80000000005 */
[----:B-----5:R-:W-:-:S07]  /*0790*/  FFMA R12, R20, R14, R5 ;  /* 0x0000000e140c7223 */ /* 0x020fce0000000005 */
.L_x_3:
[----:B------:R-:W-:Y:S05]  /*07a0*/  BRA.U !UP1, `(.L_x_2) ;  /* 0x0000000109a87547 */ /* 0x000fea000b800000 */
[----:B------:R-:W-:Y:S01]  /*07b0*/  UISETP.NE.AND UP0, UPT, UR5, 0x1, UPT ;  /* 0x000000010500788c */ /* 0x000fe2000bf05270 */
[----:B------:R-:W-:Y:S01]  /*07c0*/  MOV R7, UR4 ;  /* 0x0000000400077c02 */ /* 0x000fe20008000f00 */
[----:B------:R-:W-:Y:S02]  /*07d0*/  ULOP3.LUT UR5, UR20, 0x1, URZ, 0xc0, !UPT ;  /* 0x0000000114057892 */ /* 0x000fe4000f8ec0ff */
[----:B------:R-:W-:Y:S02]  /*07e0*/  MOV R15, UR20 ;  /* 0x00000014000f7c02 */ /* 0x000fe40008000f00 */
[----:B------:R-:W-:Y:S01]  /*07f0*/  UISETP.NE.U32.AND UP1, UPT, UR5, 0x1, UPT ;  /* 0x000000010500788c */ /* 0x000fe2000bf25070 */
[----:B------:R-:W-:-:S04]  /*0800*/  PLOP3.LUT P1, PT, PT, PT, UP0, 0x80, 0x8 ;  /* 0x000000000008781c */ /* 0x000fc80003f2f008 */
[----:B------:R-:W1:Y:S01]  /*0810*/  @UP0 LDCU.128 UR8, c[0x0][0x380] ;  /* 0x00007000ff0807ac */ /* 0x000e620008000c00 */
[----:B------:R-:W-:Y:S01]  /*0820*/  PLOP3.LUT P0, PT, PT, PT, UP1, 0x80, 0x8 ;  /* 0x000000000008781c */ /* 0x000fe20003f0f018 */
[----:B------:R-:W2:Y:S04]  /*0830*/  @UP0 LDCU.64 UR6, c[0x0][0x380] ;  /* 0x00007000ff0607ac */ /* 0x000ea80008000a00 */
[----:B------:R-:W3:Y:S03]  /*0840*/  @!UP1 LDCU.128 UR12, c[0x0][0x380] ;  /* 0x00007000ff0c97ac */ /* 0x000ee60008000c00 */
[C---:B------:R-:W-:Y:S02]  /*0850*/  @P1 IADD3 R3, PT, PT, R13.reuse, UR4, RZ ;  /* 0x000000040d031c10 */ /* 0x040fe4000fffe0ff */
[----:B------:R-:W-:Y:S01]  /*0860*/  @P1 IADD3 R6, P2, PT, R13, UR4, RZ ;  /* 0x000000040d061c10 */ /* 0x000fe2000ff5e0ff */
[----:B------:R-:W-:Y:S01]  /*0870*/  @UP0 UIADD3 UR4, UPT, UPT, UR4, 0x2, URZ ;  /* 0x0000000204040890 */ /* 0x000fe2000fffe0ff */
[----:B-1----:R-:W-:Y:S01]  /*0880*/  MOV R11, UR9 ;  /* 0x00000009000b7c02 */ /* 0x002fe20008000f00 */
[----:B------:R-:W-:Y:S01]  /*0890*/  IMAD.U32 R10, RZ, RZ, UR8 ;  /* 0x00000008ff0a7e24 */ /* 0x000fe2000f8e00ff */
[----:B------:R-:W-:-:S02]  /*08a0*/  MOV R4, UR10 ;  /* 0x0000000a00047c02 */ /* 0x000fc40008000f00 */
[----:B------:R-:W-:Y:S01]  /*08b0*/  MOV R5, UR11 ;  /* 0x0000000b00057c02 */ /* 0x000fe20008000f00 */
[----:B------:R-:W-:-:S04]  /*08c0*/  @P1 IMAD.WIDE.U32 R10, R3, 0x4, R10 ;  /* 0x00000004030a1825 */ /* 0x000fc800078e000a */
[----:B------:R-:W-:Y:S01]  /*08d0*/  @P1 IMAD R3, R7, UR20, R0 ;  /* 0x0000001407031c24 */ /* 0x000fe2000f8e0200 */
[----:B------:R-:W-:Y:S01]  /*08e0*/  @P1 IADD3.X R7, PT, PT, RZ, RZ, RZ, P2, !PT ;  /* 0x000000ffff071210 */ /* 0x000fe200017fe4ff */
[----:B------:R-:W-:Y:S01]  /*08f0*/  IMAD.U32 R19, RZ, RZ, UR4 ;  /* 0x00000004ff137e24 */ /* 0x000fe2000f8e00ff */
[C---:B--2---:R-:W-:Y:S01]  /*0900*/  @P1 LEA R2, P2, R6.reuse, UR6, 0x2 ;  /* 0x0000000606021c11 */ /* 0x044fe2000f8410ff */
[----:B------:R-:W-:Y:S01]  /*0910*/  @P1 IMAD.WIDE R4, R3, 0x4, R4 ;  /* 0x0000000403041825 */ /* 0x000fe200078e0204 */
[----:B------:R-:W-:Y:S01]  /*0920*/  @!P0 IADD3 R17, PT, PT, R13, UR4, RZ ;  /* 0x000000040d118c10 */ /* 0x000fe2000fffe0ff */
[----:B0-----:R-:W2:Y:S01]  /*0930*/  @P1 LDG.E R11, desc[UR18][R10.64] ;  /* 0x000000120a0b1981 */ /* 0x001ea2000c1e1900 */
[----:B------:R-:W-:Y:S01]  /*0940*/  @P1 LEA.HI.X R3, R6, UR7, R7, 0x2, P2 ;  /* 0x0000000706031c11 */ /* 0x000fe200090f1407 */
[----:B------:R-:W-:Y:S01]  /*0950*/  @!P0 IMAD R19, R19, UR20, R0 ;  /* 0x0000001413138c24 */ /* 0x000fe2000f8e0200 */
[----:B---3--:R-:W-:Y:S01]  /*0960*/  MOV R6, UR12 ;  /* 0x0000000c00067c02 */ /* 0x008fe20008000f00 */
[----:B------:R-:W-:Y:S01]  /*0970*/  @P1 IMAD.WIDE R14, R15, 0x4, R4 ;  /* 0x000000040f0e1825 */ /* 0x000fe200078e0204 */
[----:B------:R-:W-:Y:S01]  /*0980*/  MOV R7, UR13 ;  /* 0x0000000d00077c02 */ /* 0x000fe20008000f00 */
[----:B------:R-:W2:Y:S01]  /*0990*/  @P1 LDG.E R4, desc[UR18][R4.64] ;  /* 0x0000001204041981 */ /* 0x000ea2000c1e1900 */
[----:B------:R-:W-:-:S02]  /*09a0*/  MOV R8, UR14 ;  /* 0x0000000e00087c02 */ /* 0x000fc40008000f00 */
[----:B------:R-:W-:Y:S01]  /*09b0*/  MOV R9, UR15 ;  /* 0x0000000f00097c02 */ /* 0x000fe20008000f00 */
[----:B------:R-:W-:Y:S01]  /*09c0*/  @!P0 IMAD.WIDE.U32 R6, R17, 0x4, R6 ;  /* 0x0000000411068825 */ /* 0x000fe200078e0006 */
[----:B------:R-:W3:Y:S03]  /*09d0*/  @P1 LDG.E R14, desc[UR18][R14.64] ;  /* 0x000000120e0e1981 */ /* 0x000ee6000c1e1900 */
[----:B------:R-:W-:Y:S01]  /*09e0*/  @!P0 IMAD.WIDE R8, R19, 0x4, R8 ;  /* 0x0000000413088825 */ /* 0x000fe200078e0208 */
[----:B------:R-:W3:Y:S04]  /*09f0*/  @P1 LDG.E R2, desc[UR18][R2.64+0x4] ;  /* 0x0000041202021981 */ /* 0x000ee8000c1e1900 */
[----:B------:R-:W4:Y:S04]  /*0a00*/  @!P0 LDG.E R7, desc[UR18][R6.64] ;  /* 0x0000001206078981 */ /* 0x000f28000c1e1900 */
[----:B------:R-:W4:Y:S01]  /*0a10*/  @!P0 LDG.E R8, desc[UR18][R8.64] ;  /* 0x0000001208088981 */ /* 0x000f22000c1e1900 */
[----:B--2---:R-:W-:-:S04]  /*0a20*/  @P1 FFMA R11, R11, R4, R12 ;  /* 0x000000040b0b1223 */ /* 0x004fc8000000000c */
[----:B---3--:R-:W-:-:S04]  /*0a30*/  @P1 FFMA R12, R2, R14, R11 ;  /* 0x0000000e020c1223 */ /* 0x008fc8000000000b */
[----:B----4-:R-:W-:-:S07]  /*0a40*/  @!P0 FFMA R12, R7, R8, R12 ;  /* 0x00000008070c8223 */ /* 0x010fce000000000c */
.L_x_2:
[----:B------:R-:W1:Y:S01]  /*0a50*/  LDC.64 R2, c[0x0][0x390] ;  /* 0x0000e400ff027b82 */ /* 0x000e620000000a00 */
[----:B------:R-:W-:-:S05]  /*0a60*/  IADD3 R13, PT, PT, R0, R13, RZ ;  /* 0x0000000d000d7210 */ /* 0x000fca0007ffe0ff */
[----:B-1----:R-:W-:-:S05]  /*0a70*/  IMAD.WIDE R2, R13, 0x4, R2 ;  /* 0x000000040d027825 */ /* 0x002fca00078e0202 */
[----:B0-----:R-:W-:Y:S01]  /*0a80*/  STG.E desc[UR18][R2.64], R12 ;  /* 0x0000000c02007986 */ /* 0x001fe2000c101912 */
[----:B------:R-:W-:Y:S05]  /*0a90*/  EXIT ;  /* 0x000000000000794d */ /* 0x000fea0003800000 */
.L_x_4:
[----:B------:R-:W-:-:S00]  /*0aa0*/  BRA `(.L_x_4) ;  /* 0xfffffffc00fc7947 */ /* 0x000fc0000383ffff */
[----:B------:R-:W-:-:S00]  /*0ab0*/  NOP ;  /* 0x0000000000007918 */ /* 0x000fc00000000000 */
        /* <DEDUP_REMOVED lines=12> */
.L_x_5:


//--------------------- .nv.shared.reserved.0     --------------------------
	.section	.nv.shared.reserved.0,"aw",@nobits
	.weak		__nv_reservedSMEM_offset_0_alias
	.size		__nv_reservedSMEM_offset_0_alias, 0, 64
	.other		__nv_reservedSMEM_offset_0_alias,@"STO_CUDA_RESERVED_SHARED STV_DEFAULT"
__nv_reservedSMEM_offset_0_alias:
	.zero		0
	.zero		64


//--------------------- .nv.constant0._Z12simpleMatMulPfS_S_i --------------------------
	.section	.nv.constant0._Z12simpleMatMulPfS_S_i,"a",@progbits
	.sectionflags	@""
	.align	4
.nv.constant0._Z12simpleMatMulPfS_S_i:
	.zero		924


//--------------------- SYMBOLS --------------------------

	.type		.nv.reservedSmem.offset0,@object
	.size		.nv.reservedSmem.offset0,0x4
